//
// Generated by NVIDIA NVVM Compiler
//
// Compiler Build ID: CL-36424714
// Cuda compilation tools, release 13.0, V13.0.88
// Based on NVVM 20.0.0
//

.version 9.0
.target sm_100
.address_size 64

	// .globl	_Z11init_kernelPi

.visible .entry _Z11init_kernelPi(
	.param .u64 .ptr .align 1 _Z11init_kernelPi_param_0
)
{
	.reg .pred 	%p<2>;
	.reg .b32 	%r<5>;
	.reg .b64 	%rd<5>;

	ld.param.u64 	%rd1, [_Z11init_kernelPi_param_0];
	mov.u32 	%r2, %ctaid.x;
	mov.u32 	%r3, %ntid.x;
	mov.u32 	%r4, %tid.x;
	mad.lo.s32 	%r1, %r2, %r3, %r4;
	setp.gt.s32 	%p1, %r1, 999999;
	@%p1 bra 	$L__BB0_2;
	cvta.to.global.u64 	%rd2, %rd1;
	mul.wide.s32 	%rd3, %r1, 4;
	add.s64 	%rd4, %rd2, %rd3;
	st.global.u32 	[%rd4], %r1;
$L__BB0_2:
	ret;

}


// ===== COMPILED SASS (sm_100) =====

	.target	sm_100

	.elftype	@"ET_EXEC"


//--------------------- .note.nv.tkinfo           --------------------------
	.section	.note.nv.tkinfo,"",@"SHT_NOTE"
	.sectionflags	@"SHF_NOTE_NV_TKINFO"
	.tkinfo
        /*0018*/ 	.word	0x00000002
        /*0030*/ 	.string	""
        /*0030*/ 	.string	"ptxas"
        /*0030*/ 	.string	"Cuda compilation tools, release 13.0, V13.0.88"
        /*0030*/ 	.string	"Build cuda_13.0.r13.0/compiler.36424714_0"
        /*0030*/ 	.string	"-arch sm_100 -m 64 "



//--------------------- .note.nv.cuinfo           --------------------------
	.section	.note.nv.cuinfo,"",@"SHT_NOTE"
	.sectionflags	@"SHF_NOTE_NV_CUINFO"
        /*0018*/ 	.short	0x0002
        /*001a*/ 	.short	0x0064
        /*001c*/ 	.short	0x0082
	.zero		2


//--------------------- .nv.info                  --------------------------
	.section	.nv.info,"",@"SHT_CUDA_INFO"
	.align	4


	//----- nvinfo : EIATTR_REGCOUNT
	.align		4
        /*0000*/ 	.byte	0x04, 0x2f
        /*0002*/ 	.short	(.L_1 - .L_0)
	.align		4
.L_0:
        /*0004*/ 	.word	index@(_Z11init_kernelPi)
        /*0008*/ 	.word	0x00000008


	//----- nvinfo : EIATTR_FRAME_SIZE
	.align		4
.L_1:
        /*000c*/ 	.byte	0x04, 0x11
        /*000e*/ 	.short	(.L_3 - .L_2)
	.align		4
.L_2:
        /*0010*/ 	.word	index@(_Z11init_kernelPi)
        /*0014*/ 	.word	0x00000000


	//----- nvinfo : EIATTR_MIN_STACK_SIZE
	.align		4
.L_3:
        /*0018*/ 	.byte	0x04, 0x12
        /*001a*/ 	.short	(.L_5 - .L_4)
	.align		4
.L_4:
        /*001c*/ 	.word	index@(_Z11init_kernelPi)
        /*0020*/ 	.word	0x00000000
.L_5:


//--------------------- .nv.compat                --------------------------
	.section	.nv.compat,"",@"SHT_CUDA_COMPAT_INFO"
	.align	4
        /*0000*/ 	.byte	0x02, 0x09, 0x00, 0x00, 0x02, 0x02, 0x01, 0x00, 0x02, 0x05, 0x05, 0x00, 0x03, 0x07, 0x01, 0x01
        /*0010*/ 	.byte	0x02, 0x03, 0x00, 0x00, 0x02, 0x06, 0x01, 0x00, 0x04, 0x0b, 0x08, 0x00, 0x09, 0x00, 0x00, 0x00
        /*0020*/ 	.byte	0x00, 0x00, 0x00, 0x00


//--------------------- .nv.info._Z11init_kernelPi --------------------------
	.section	.nv.info._Z11init_kernelPi,"",@"SHT_CUDA_INFO"
	.sectionflags	@""
	.align	4


	//----- nvinfo : EIATTR_CUDA_API_VERSION
	.align		4
        /*0000*/ 	.byte	0x04, 0x37
        /*0002*/ 	.short	(.L_7 - .L_6)
.L_6:
        /*0004*/ 	.word	0x00000082


	//----- nvinfo : EIATTR_KPARAM_INFO
	.align		4
.L_7:
        /*0008*/ 	.byte	0x04, 0x17
        /*000a*/ 	.short	(.L_9 - .L_8)
.L_8:
        /*000c*/ 	.word	0x00000000
        /*0010*/ 	.short	0x0000
        /*0012*/ 	.short	0x0000
        /*0014*/ 	.byte	0x00, 0xf5, 0x21, 0x00


	//----- nvinfo : EIATTR_SPARSE_MMA_MASK
	.align		4
.L_9:
        /*0018*/ 	.byte	0x03, 0x50
        /*001a*/ 	.short	0x0000


	//----- nvinfo : EIATTR_MAXREG_COUNT
	.align		4
        /*001c*/ 	.byte	0x03, 0x1b
        /*001e*/ 	.short	0x00ff


	//----- nvinfo : EIATTR_MERCURY_ISA_VERSION
	.align		4
        /*0020*/ 	.byte	0x03, 0x5f
        /*0022*/ 	.short	0x0101


	//----- nvinfo : EIATTR_VRC_CTA_INIT_COUNT
	.align		4
        /*0024*/ 	.byte	0x02, 0x4a
	.zero		1
	.zero		1


	//----- nvinfo : EIATTR_EXIT_INSTR_OFFSETS
	.align		4
        /*0028*/ 	.byte	0x04, 0x1c
        /*002a*/ 	.short	(.L_11 - .L_10)


	//   ....[0]....
.L_10:
        /*002c*/ 	.word	0x00000060


	//   ....[1]....
        /*0030*/ 	.word	0x000000b0


	//----- nvinfo : EIATTR_CBANK_PARAM_SIZE
	.align		4
.L_11:
        /*0034*/ 	.byte	0x03, 0x19
        /*0036*/ 	.short	0x0008


	//----- nvinfo : EIATTR_PARAM_CBANK
	.align		4
        /*0038*/ 	.byte	0x04, 0x0a
        /*003a*/ 	.short	(.L_13 - .L_12)
	.align		4
.L_12:
        /*003c*/ 	.word	index@(.nv.constant0._Z11init_kernelPi)
        /*0040*/ 	.short	0x0380
        /*0042*/ 	.short	0x0008


	//----- nvinfo : EIATTR_SW_WAR
	.align		4
.L_13:
        /*0044*/ 	.byte	0x04, 0x36
        /*0046*/ 	.short	(.L_15 - .L_14)
.L_14:
        /*0048*/ 	.word	0x00000008
.L_15:


//--------------------- .nv.callgraph             --------------------------
	.section	.nv.callgraph,"",@"SHT_CUDA_CALLGRAPH"
	.align	4
	.sectionentsize	8
	.align		4
        /*0000*/ 	.word	0x00000000
	.align		4
        /*0004*/ 	.word	0xffffffff
	.align		4
        /*0008*/ 	.word	0x00000000
	.align		4
        /*000c*/ 	.word	0xfffffffe
	.align		4
        /*0010*/ 	.word	0x00000000
	.align		4
        /*0014*/ 	.word	0xfffffffd
	.align		4
        /*0018*/ 	.word	0x00000000
	.align		4
        /*001c*/ 	.word	0xfffffffc


//--------------------- .text._Z11init_kernelPi   --------------------------
	.section	.text._Z11init_kernelPi,"ax",@progbits
	.align	128
        .global         _Z11init_kernelPi
        .type           _Z11init_kernelPi,@function
        .size           _Z11init_kernelPi,(.L_x_1 - _Z11init_kernelPi)
        .other          _Z11init_kernelPi,@"STO_CUDA_ENTRY STV_DEFAULT"
_Z11init_kernelPi:
.text._Z11init_kernelPi:
[----:B------:R-:W-:Y:S01]  /*0000*/  LDC R1, c[0x0][0x37c] ;  /* 0x0000df00ff017b82 */ /* 0x000fe20000000800 */
[----:B------:R-:W0:Y:S07]  /*0010*/  S2R R0, SR_TID.X ;  /* 0x0000000000007919 */ /* 0x000e2e0000002100 */
[----:B------:R-:W0:Y:S08]  /*0020*/  S2UR UR4, SR_CTAID.X ;  /* 0x00000000000479c3 */ /* 0x000e300000002500 */
[----:B------:R-:W0:Y:S02]  /*0030*/  LDC R5, c[0x0][0x360] ;  /* 0x0000d800ff057b82 */ /* 0x000e240000000800 */
[----:B0-----:R-:W-:-:S05]  /*0040*/  IMAD R5, R5, UR4, R0 ;  /* 0x0000000405057c24 */ /* 0x001fca000f8e0200 */
[----:B------:R-:W-:-:S13]  /*0050*/  ISETP.GT.AND P0, PT, R5, 0xf423f, PT ;  /* 0x000f423f0500780c */ /* 0x000fda0003f04270 */
[----:B------:R-:W-:Y:S05]  /*0060*/  @P0 EXIT ;  /* 0x000000000000094d */ /* 0x000fea0003800000 */
[----:B------:R-:W0:Y:S01]  /*0070*/  LDC.64 R2, c[0x0][0x380] ;  /* 0x0000e000ff027b82 */ /* 0x000e220000000a00 */
[----:B------:R-:W1:Y:S01]  /*0080*/  LDCU.64 UR4, c[0x0][0x358] ;  /* 0x00006b00ff0477ac */ /* 0x000e620008000a00 */
[----:B0-----:R-:W-:-:S05]  /*0090*/  IMAD.WIDE R2, R5, 0x4, R2 ;  /* 0x0000000405027825 */ /* 0x001fca00078e0202 */
[----:B-1----:R-:W-:Y:S01]  /*00a0*/  STG.E desc[UR4][R2.64], R5 ;  /* 0x0000000502007986 */ /* 0x002fe2000c101904 */
[----:B------:R-:W-:Y:S05]  /*00b0*/  EXIT ;  /* 0x000000000000794d */ /* 0x000fea0003800000 */
.L_x_0:
[----:B------:R-:W-:-:S00]  /*00c0*/  BRA `(.L_x_0) ;  /* 0xfffffffc00fc7947 */ /* 0x000fc0000383ffff */
[----:B------:R-:W-:-:S00]  /*00d0*/  NOP ;  /* 0x0000000000007918 */ /* 0x000fc00000000000 */
        /* <DEDUP_REMOVED lines=10> */
.L_x_1:


//--------------------- .nv.shared.reserved.0     --------------------------
	.section	.nv.shared.reserved.0,"aw",@nobits
	.weak		__nv_reservedSMEM_offset_0_alias
	.size		__nv_reservedSMEM_offset_0_alias, 0, 64
	.other		__nv_reservedSMEM_offset_0_alias,@"STO_CUDA_RESERVED_SHARED STV_DEFAULT"
__nv_reservedSMEM_offset_0_alias:
	.zero		0
	.zero		64


//--------------------- .nv.constant0._Z11init_kernelPi --------------------------
	.section	.nv.constant0._Z11init_kernelPi,"a",@progbits
	.sectionflags	@""
	.align	4
.nv.constant0._Z11init_kernelPi:
	.zero		904


//--------------------- SYMBOLS --------------------------

	.type		.nv.reservedSmem.offset0,@object
	.size		.nv.reservedSmem.offset0,0x4
